//
// Generated by NVIDIA NVVM Compiler
//
// Compiler Build ID: CL-36424714
// Cuda compilation tools, release 13.0, V13.0.88
// Based on NVVM 20.0.0
//

.version 9.0
.target sm_100
.address_size 64

	// .globl	_Z37RectangularMatrixMultiplicationKernelPfS_S_

.visible .entry _Z37RectangularMatrixMultiplicationKernelPfS_S_(
	.param .u64 .ptr .align 1 _Z37RectangularMatrixMultiplicationKernelPfS_S__param_0,
	.param .u64 .ptr .align 1 _Z37RectangularMatrixMultiplicationKernelPfS_S__param_1,
	.param .u64 .ptr .align 1 _Z37RectangularMatrixMultiplicationKernelPfS_S__param_2
)
{
	.reg .pred 	%p<5>;
	.reg .b32 	%r<34>;
	.reg .b32 	%f<52>;
	.reg .b64 	%rd<43>;

	ld.param.u64 	%rd3, [_Z37RectangularMatrixMultiplicationKernelPfS_S__param_0];
	ld.param.u64 	%rd4, [_Z37RectangularMatrixMultiplicationKernelPfS_S__param_1];
	ld.param.u64 	%rd5, [_Z37RectangularMatrixMultiplicationKernelPfS_S__param_2];
	mov.u32 	%r6, %ctaid.y;
	mov.u32 	%r7, %ntid.y;
	mov.u32 	%r8, %tid.y;
	mad.lo.s32 	%r1, %r6, %r7, %r8;
	mov.u32 	%r9, %ctaid.x;
	mov.u32 	%r10, %ntid.x;
	mov.u32 	%r11, %tid.x;
	mad.lo.s32 	%r2, %r9, %r10, %r11;
	setp.gt.u32 	%p1, %r1, 127;
	setp.gt.u32 	%p2, %r2, 511;
	or.pred  	%p3, %p1, %p2;
	@%p3 bra 	$L__BB0_4;
	cvta.to.global.u64 	%rd1, %rd4;
	shl.b32 	%r3, %r1, 8;
	cvta.to.global.u64 	%rd2, %rd3;
	mov.f32 	%f51, 0f00000000;
	mov.b32 	%r33, 0;
$L__BB0_2:
	add.s32 	%r13, %r3, %r33;
	mul.wide.u32 	%rd6, %r13, 4;
	add.s64 	%rd7, %rd2, %rd6;
	ld.global.f32 	%f4, [%rd7];
	shl.b32 	%r14, %r33, 9;
	add.s32 	%r15, %r14, %r2;
	mul.wide.u32 	%rd8, %r15, 4;
	add.s64 	%rd9, %rd1, %rd8;
	ld.global.f32 	%f5, [%rd9];
	fma.rn.f32 	%f6, %f4, %f5, %f51;
	ld.global.f32 	%f7, [%rd7+4];
	add.s32 	%r16, %r15, 512;
	mul.wide.u32 	%rd10, %r16, 4;
	add.s64 	%rd11, %rd1, %rd10;
	ld.global.f32 	%f8, [%rd11];
	fma.rn.f32 	%f9, %f7, %f8, %f6;
	ld.global.f32 	%f10, [%rd7+8];
	add.s32 	%r17, %r15, 1024;
	mul.wide.u32 	%rd12, %r17, 4;
	add.s64 	%rd13, %rd1, %rd12;
	ld.global.f32 	%f11, [%rd13];
	fma.rn.f32 	%f12, %f10, %f11, %f9;
	ld.global.f32 	%f13, [%rd7+12];
	add.s32 	%r18, %r15, 1536;
	mul.wide.u32 	%rd14, %r18, 4;
	add.s64 	%rd15, %rd1, %rd14;
	ld.global.f32 	%f14, [%rd15];
	fma.rn.f32 	%f15, %f13, %f14, %f12;
	ld.global.f32 	%f16, [%rd7+16];
	add.s32 	%r19, %r15, 2048;
	mul.wide.u32 	%rd16, %r19, 4;
	add.s64 	%rd17, %rd1, %rd16;
	ld.global.f32 	%f17, [%rd17];
	fma.rn.f32 	%f18, %f16, %f17, %f15;
	ld.global.f32 	%f19, [%rd7+20];
	add.s32 	%r20, %r15, 2560;
	mul.wide.u32 	%rd18, %r20, 4;
	add.s64 	%rd19, %rd1, %rd18;
	ld.global.f32 	%f20, [%rd19];
	fma.rn.f32 	%f21, %f19, %f20, %f18;
	ld.global.f32 	%f22, [%rd7+24];
	add.s32 	%r21, %r15, 3072;
	mul.wide.u32 	%rd20, %r21, 4;
	add.s64 	%rd21, %rd1, %rd20;
	ld.global.f32 	%f23, [%rd21];
	fma.rn.f32 	%f24, %f22, %f23, %f21;
	ld.global.f32 	%f25, [%rd7+28];
	add.s32 	%r22, %r15, 3584;
	mul.wide.u32 	%rd22, %r22, 4;
	add.s64 	%rd23, %rd1, %rd22;
	ld.global.f32 	%f26, [%rd23];
	fma.rn.f32 	%f27, %f25, %f26, %f24;
	ld.global.f32 	%f28, [%rd7+32];
	add.s32 	%r23, %r15, 4096;
	mul.wide.u32 	%rd24, %r23, 4;
	add.s64 	%rd25, %rd1, %rd24;
	ld.global.f32 	%f29, [%rd25];
	fma.rn.f32 	%f30, %f28, %f29, %f27;
	ld.global.f32 	%f31, [%rd7+36];
	add.s32 	%r24, %r15, 4608;
	mul.wide.u32 	%rd26, %r24, 4;
	add.s64 	%rd27, %rd1, %rd26;
	ld.global.f32 	%f32, [%rd27];
	fma.rn.f32 	%f33, %f31, %f32, %f30;
	ld.global.f32 	%f34, [%rd7+40];
	add.s32 	%r25, %r15, 5120;
	mul.wide.u32 	%rd28, %r25, 4;
	add.s64 	%rd29, %rd1, %rd28;
	ld.global.f32 	%f35, [%rd29];
	fma.rn.f32 	%f36, %f34, %f35, %f33;
	ld.global.f32 	%f37, [%rd7+44];
	add.s32 	%r26, %r15, 5632;
	mul.wide.u32 	%rd30, %r26, 4;
	add.s64 	%rd31, %rd1, %rd30;
	ld.global.f32 	%f38, [%rd31];
	fma.rn.f32 	%f39, %f37, %f38, %f36;
	ld.global.f32 	%f40, [%rd7+48];
	add.s32 	%r27, %r15, 6144;
	mul.wide.u32 	%rd32, %r27, 4;
	add.s64 	%rd33, %rd1, %rd32;
	ld.global.f32 	%f41, [%rd33];
	fma.rn.f32 	%f42, %f40, %f41, %f39;
	ld.global.f32 	%f43, [%rd7+52];
	add.s32 	%r28, %r15, 6656;
	mul.wide.u32 	%rd34, %r28, 4;
	add.s64 	%rd35, %rd1, %rd34;
	ld.global.f32 	%f44, [%rd35];
	fma.rn.f32 	%f45, %f43, %f44, %f42;
	ld.global.f32 	%f46, [%rd7+56];
	add.s32 	%r29, %r15, 7168;
	mul.wide.u32 	%rd36, %r29, 4;
	add.s64 	%rd37, %rd1, %rd36;
	ld.global.f32 	%f47, [%rd37];
	fma.rn.f32 	%f48, %f46, %f47, %f45;
	ld.global.f32 	%f49, [%rd7+60];
	add.s32 	%r30, %r15, 7680;
	mul.wide.u32 	%rd38, %r30, 4;
	add.s64 	%rd39, %rd1, %rd38;
	ld.global.f32 	%f50, [%rd39];
	fma.rn.f32 	%f51, %f49, %f50, %f48;
	add.s32 	%r33, %r33, 16;
	setp.ne.s32 	%p4, %r33, 256;
	@%p4 bra 	$L__BB0_2;
	shl.b32 	%r31, %r1, 9;
	add.s32 	%r32, %r31, %r2;
	cvta.to.global.u64 	%rd40, %rd5;
	mul.wide.u32 	%rd41, %r32, 4;
	add.s64 	%rd42, %rd40, %rd41;
	st.global.f32 	[%rd42], %f51;
$L__BB0_4:
	ret;

}


// ===== COMPILED SASS (sm_100) =====

	.target	sm_100

	.elftype	@"ET_EXEC"


//--------------------- .note.nv.tkinfo           --------------------------
	.section	.note.nv.tkinfo,"",@"SHT_NOTE"
	.sectionflags	@"SHF_NOTE_NV_TKINFO"
	.tkinfo
        /*0018*/ 	.word	0x00000002
        /*0030*/ 	.string	""
        /*0030*/ 	.string	"ptxas"
        /*0030*/ 	.string	"Cuda compilation tools, release 13.0, V13.0.88"
        /*0030*/ 	.string	"Build cuda_13.0.r13.0/compiler.36424714_0"
        /*0030*/ 	.string	"-arch sm_100 -m 64 "



//--------------------- .note.nv.cuinfo           --------------------------
	.section	.note.nv.cuinfo,"",@"SHT_NOTE"
	.sectionflags	@"SHF_NOTE_NV_CUINFO"
        /*0018*/ 	.short	0x0002
        /*001a*/ 	.short	0x0064
        /*001c*/ 	.short	0x0082
	.zero		2


//--------------------- .nv.info                  --------------------------
	.section	.nv.info,"",@"SHT_CUDA_INFO"
	.align	4


	//----- nvinfo : EIATTR_REGCOUNT
	.align		4
        /*0000*/ 	.byte	0x04, 0x2f
        /*0002*/ 	.short	(.L_1 - .L_0)
	.align		4
.L_0:
        /*0004*/ 	.word	index@(_Z37RectangularMatrixMultiplicationKernelPfS_S_)
        /*0008*/ 	.word	0x00000020


	//----- nvinfo : EIATTR_FRAME_SIZE
	.align		4
.L_1:
        /*000c*/ 	.byte	0x04, 0x11
        /*000e*/ 	.short	(.L_3 - .L_2)
	.align		4
.L_2:
        /*0010*/ 	.word	index@(_Z37RectangularMatrixMultiplicationKernelPfS_S_)
        /*0014*/ 	.word	0x00000000


	//----- nvinfo : EIATTR_MIN_STACK_SIZE
	.align		4
.L_3:
        /*0018*/ 	.byte	0x04, 0x12
        /*001a*/ 	.short	(.L_5 - .L_4)
	.align		4
.L_4:
        /*001c*/ 	.word	index@(_Z37RectangularMatrixMultiplicationKernelPfS_S_)
        /*0020*/ 	.word	0x00000000
.L_5:


//--------------------- .nv.compat                --------------------------
	.section	.nv.compat,"",@"SHT_CUDA_COMPAT_INFO"
	.align	4
        /*0000*/ 	.byte	0x02, 0x09, 0x00, 0x00, 0x02, 0x02, 0x01, 0x00, 0x02, 0x05, 0x05, 0x00, 0x03, 0x07, 0x01, 0x01
        /*0010*/ 	.byte	0x02, 0x03, 0x00, 0x00, 0x02, 0x06, 0x01, 0x00, 0x04, 0x0b, 0x08, 0x00, 0x09, 0x00, 0x00, 0x00
        /*0020*/ 	.byte	0x00, 0x00, 0x00, 0x00


//--------------------- .nv.info._Z37RectangularMatrixMultiplicationKernelPfS_S_ --------------------------
	.section	.nv.info._Z37RectangularMatrixMultiplicationKernelPfS_S_,"",@"SHT_CUDA_INFO"
	.sectionflags	@""
	.align	4


	//----- nvinfo : EIATTR_CUDA_API_VERSION
	.align		4
        /*0000*/ 	.byte	0x04, 0x37
        /*0002*/ 	.short	(.L_7 - .L_6)
.L_6:
        /*0004*/ 	.word	0x00000082


	//----- nvinfo : EIATTR_KPARAM_INFO
	.align		4
.L_7:
        /*0008*/ 	.byte	0x04, 0x17
        /*000a*/ 	.short	(.L_9 - .L_8)
.L_8:
        /*000c*/ 	.word	0x00000000
        /*0010*/ 	.short	0x0002
        /*0012*/ 	.short	0x0010
        /*0014*/ 	.byte	0x00, 0xf5, 0x21, 0x00


	//----- nvinfo : EIATTR_KPARAM_INFO
	.align		4
.L_9:
        /*0018*/ 	.byte	0x04, 0x17
        /*001a*/ 	.short	(.L_11 - .L_10)
.L_10:
        /*001c*/ 	.word	0x00000000
        /*0020*/ 	.short	0x0001
        /*0022*/ 	.short	0x0008
        /*0024*/ 	.byte	0x00, 0xf5, 0x21, 0x00


	//----- nvinfo : EIATTR_KPARAM_INFO
	.align		4
.L_11:
        /*0028*/ 	.byte	0x04, 0x17
        /*002a*/ 	.short	(.L_13 - .L_12)
.L_12:
        /*002c*/ 	.word	0x00000000
        /*0030*/ 	.short	0x0000
        /*0032*/ 	.short	0x0000
        /*0034*/ 	.byte	0x00, 0xf5, 0x21, 0x00


	//----- nvinfo : EIATTR_SPARSE_MMA_MASK
	.align		4
.L_13:
        /*0038*/ 	.byte	0x03, 0x50
        /*003a*/ 	.short	0x0000


	//----- nvinfo : EIATTR_MAXREG_COUNT
	.align		4
        /*003c*/ 	.byte	0x03, 0x1b
        /*003e*/ 	.short	0x00ff


	//----- nvinfo : EIATTR_MERCURY_ISA_VERSION
	.align		4
        /*0040*/ 	.byte	0x03, 0x5f
        /*0042*/ 	.short	0x0101


	//----- nvinfo : EIATTR_VRC_CTA_INIT_COUNT
	.align		4
        /*0044*/ 	.byte	0x02, 0x4a
	.zero		1
	.zero		1


	//----- nvinfo : EIATTR_EXIT_INSTR_OFFSETS
	.align		4
        /*0048*/ 	.byte	0x04, 0x1c
        /*004a*/ 	.short	(.L_15 - .L_14)


	//   ....[0]....
.L_14:
        /*004c*/ 	.word	0x000000b0


	//   ....[1]....
        /*0050*/ 	.word	0x000006b0


	//----- nvinfo : EIATTR_CBANK_PARAM_SIZE
	.align		4
.L_15:
        /*0054*/ 	.byte	0x03, 0x19
        /*0056*/ 	.short	0x0018


	//----- nvinfo : EIATTR_PARAM_CBANK
	.align		4
        /*0058*/ 	.byte	0x04, 0x0a
        /*005a*/ 	.short	(.L_17 - .L_16)
	.align		4
.L_16:
        /*005c*/ 	.word	index@(.nv.constant0._Z37RectangularMatrixMultiplicationKernelPfS_S_)
        /*0060*/ 	.short	0x0380
        /*0062*/ 	.short	0x0018


	//----- nvinfo : EIATTR_SW_WAR
	.align		4
.L_17:
        /*0064*/ 	.byte	0x04, 0x36
        /*0066*/ 	.short	(.L_19 - .L_18)
.L_18:
        /*0068*/ 	.word	0x00000008
.L_19:


//--------------------- .nv.callgraph             --------------------------
	.section	.nv.callgraph,"",@"SHT_CUDA_CALLGRAPH"
	.align	4
	.sectionentsize	8
	.align		4
        /*0000*/ 	.word	0x00000000
	.align		4
        /*0004*/ 	.word	0xffffffff
	.align		4
        /*0008*/ 	.word	0x00000000
	.align		4
        /*000c*/ 	.word	0xfffffffe
	.align		4
        /*0010*/ 	.word	0x00000000
	.align		4
        /*0014*/ 	.word	0xfffffffd
	.align		4
        /*0018*/ 	.word	0x00000000
	.align		4
        /*001c*/ 	.word	0xfffffffc


//--------------------- .text._Z37RectangularMatrixMultiplicationKernelPfS_S_ --------------------------
	.section	.text._Z37RectangularMatrixMultiplicationKernelPfS_S_,"ax",@progbits
	.align	128
        .global         _Z37RectangularMatrixMultiplicationKernelPfS_S_
        .type           _Z37RectangularMatrixMultiplicationKernelPfS_S_,@function
        .size           _Z37RectangularMatrixMultiplicationKernelPfS_S_,(.L_x_2 - _Z37RectangularMatrixMultiplicationKernelPfS_S_)
        .other          _Z37RectangularMatrixMultiplicationKernelPfS_S_,@"STO_CUDA_ENTRY STV_DEFAULT"
_Z37RectangularMatrixMultiplicationKernelPfS_S_:
.text._Z37RectangularMatrixMultiplicationKernelPfS_S_:
[----:B------:R-:W-:Y:S01]  /*0000*/  LDC R1, c[0x0][0x37c] ;  /* 0x0000df00ff017b82 */ /* 0x000fe20000000800 */
[----:B------:R-:W0:Y:S07]  /*0010*/  S2R R3, SR_TID.X ;  /* 0x0000000000037919 */ /* 0x000e2e0000002100 */
[----:B------:R-:W1:Y:S01]  /*0020*/  LDC R15, c[0x0][0x364] ;  /* 0x0000d900ff0f7b82 */ /* 0x000e620000000800 */
[----:B------:R-:W1:Y:S07]  /*0030*/  S2R R0, SR_TID.Y ;  /* 0x0000000000007919 */ /* 0x000e6e0000002200 */
[----:B------:R-:W0:Y:S08]  /*0040*/  S2UR UR5, SR_CTAID.X ;  /* 0x00000000000579c3 */ /* 0x000e300000002500 */
[----:B------:R-:W0:Y:S08]  /*0050*/  LDC R14, c[0x0][0x360] ;  /* 0x0000d800ff0e7b82 */ /* 0x000e300000000800 */
[----:B------:R-:W1:Y:S01]  /*0060*/  S2UR UR4, SR_CTAID.Y ;  /* 0x00000000000479c3 */ /* 0x000e620000002600 */
[----:B0-----:R-:W-:-:S05]  /*0070*/  IMAD R14, R14, UR5, R3 ;  /* 0x000000050e0e7c24 */ /* 0x001fca000f8e0203 */
[----:B------:R-:W-:Y:S01]  /*0080*/  ISETP.GT.U32.AND P0, PT, R14, 0x1ff, PT ;  /* 0x000001ff0e00780c */ /* 0x000fe20003f04070 */
[----:B-1----:R-:W-:-:S05]  /*0090*/  IMAD R15, R15, UR4, R0 ;  /* 0x000000040f0f7c24 */ /* 0x002fca000f8e0200 */
[----:B------:R-:W-:-:S13]  /*00a0*/  ISETP.GT.U32.OR P0, PT, R15, 0x7f, P0 ;  /* 0x0000007f0f00780c */ /* 0x000fda0000704470 */
[----:B------:R-:W-:Y:S05]  /*00b0*/  @P0 EXIT ;  /* 0x000000000000094d */ /* 0x000fea0003800000 */
[----:B------:R-:W-:Y:S01]  /*00c0*/  HFMA2 R0, -RZ, RZ, 0, 0 ;  /* 0x00000000ff007431 */ /* 0x000fe200000001ff */
[----:B------:R-:W-:Y:S01]  /*00d0*/  MOV R16, RZ ;  /* 0x000000ff00107202 */ /* 0x000fe20000000f00 */
[----:B------:R-:W0:Y:S01]  /*00e0*/  LDCU.64 UR4, c[0x0][0x358] ;  /* 0x00006b00ff0477ac */ /* 0x000e220008000a00 */
[----:B------:R-:W-:-:S05]  /*00f0*/  NOP ;  /* 0x0000000000007918 */ /* 0x000fca0000000000 */
.L_x_0:
[----:B------:R-:W1:Y:S01]  /*0100*/  LDC.64 R6, c[0x0][0x388] ;  /* 0x0000e200ff067b82 */ /* 0x000e620000000a00 */
[----:B------:R-:W-:Y:S02]  /*0110*/  LEA R19, R16, R14, 0x9 ;  /* 0x0000000e10137211 */ /* 0x000fe400078e48ff */
[----:B------:R-:W-:Y:S02]  /*0120*/  LEA R3, R15, R16, 0x8 ;  /* 0x000000100f037211 */ /* 0x000fe400078e40ff */
[----:B------:R-:W-:-:S03]  /*0130*/  IADD3 R13, PT, PT, R19, 0x200, RZ ;  /* 0x00000200130d7810 */ /* 0x000fc60007ffe0ff */
[----:B------:R-:W2:Y:S01]  /*0140*/  LDC.64 R4, c[0x0][0x380] ;  /* 0x0000e000ff047b82 */ /* 0x000ea20000000a00 */
[C---:B------:R-:W-:Y:S02]  /*0150*/  IADD3 R25, PT, PT, R19.reuse, 0x400, RZ ;  /* 0x0000040013197810 */ /* 0x040fe40007ffe0ff */
[C---:B------:R-:W-:Y:S01]  /*0160*/  IADD3 R9, PT, PT, R19.reuse, 0x600, RZ ;  /* 0x0000060013097810 */ /* 0x040fe20007ffe0ff */
[----:B-1----:R-:W-:-:S04]  /*0170*/  IMAD.WIDE.U32 R10, R19, 0x4, R6 ;  /* 0x00000004130a7825 */ /* 0x002fc800078e0006 */
[----:B------:R-:W-:Y:S01]  /*0180*/  IMAD.WIDE.U32 R12, R13, 0x4, R6 ;  /* 0x000000040d0c7825 */ /* 0x000fe200078e0006 */
[----:B0-----:R0:W3:Y:S03]  /*0190*/  LDG.E R28, desc[UR4][R10.64] ;  /* 0x000000040a1c7981 */ /* 0x0010e6000c1e1900 */
[----:B--2---:R-:W-:Y:S01]  /*01a0*/  IMAD.WIDE.U32 R4, R3, 0x4, R4 ;  /* 0x0000000403047825 */ /* 0x004fe200078e0004 */
[----:B------:R1:W2:Y:S04]  /*01b0*/  LDG.E R2, desc[UR4][R12.64] ;  /* 0x000000040c027981 */ /* 0x0002a8000c1e1900 */
[----:B------:R-:W3:Y:S01]  /*01c0*/  LDG.E R3, desc[UR4][R4.64] ;  /* 0x0000000404037981 */ /* 0x000ee2000c1e1900 */
[----:B------:R-:W-:-:S03]  /*01d0*/  IMAD.WIDE.U32 R24, R25, 0x4, R6 ;  /* 0x0000000419187825 */ /* 0x000fc600078e0006 */
[----:B------:R-:W2:Y:S01]  /*01e0*/  LDG.E R29, desc[UR4][R4.64+0x4] ;  /* 0x00000404041d7981 */ /* 0x000ea2000c1e1900 */
[----:B------:R-:W-:Y:S01]  /*01f0*/  IADD3 R17, PT, PT, R19, 0x800, RZ ;  /* 0x0000080013117810 */ /* 0x000fe20007ffe0ff */
[----:B------:R-:W-:Y:S02]  /*0200*/  IMAD.WIDE.U32 R8, R9, 0x4, R6 ;  /* 0x0000000409087825 */ /* 0x000fe400078e0006 */
[----:B------:R-:W4:Y:S01]  /*0210*/  LDG.E R21, desc[UR4][R24.64] ;  /* 0x0000000418157981 */ /* 0x000f22000c1e1900 */
[----:B------:R-:W-:-:S03]  /*0220*/  IADD3 R23, PT, PT, R19, 0xa00, RZ ;  /* 0x00000a0013177810 */ /* 0x000fc60007ffe0ff */
[----:B------:R-:W4:Y:S01]  /*0230*/  LDG.E R18, desc[UR4][R4.64+0x8] ;  /* 0x0000080404127981 */ /* 0x000f22000c1e1900 */
[----:B0-----:R-:W-:-:S03]  /*0240*/  IMAD.WIDE.U32 R10, R17, 0x4, R6 ;  /* 0x00000004110a7825 */ /* 0x001fc600078e0006 */
[----:B------:R0:W5:Y:S01]  /*0250*/  LDG.E R17, desc[UR4][R8.64] ;  /* 0x0000000408117981 */ /* 0x000162000c1e1900 */
[----:B-1----:R-:W-:-:S03]  /*0260*/  IADD3 R13, PT, PT, R19, 0xc00, RZ ;  /* 0x00000c00130d7810 */ /* 0x002fc60007ffe0ff */
[----:B------:R-:W5:Y:S04]  /*0270*/  LDG.E R20, desc[UR4][R4.64+0xc] ;  /* 0x00000c0404147981 */ /* 0x000f68000c1e1900 */
[----:B------:R-:W5:Y:S01]  /*0280*/  LDG.E R22, desc[UR4][R10.64] ;  /* 0x000000040a167981 */ /* 0x000f62000c1e1900 */
[----:B0-----:R-:W-:-:S03]  /*0290*/  IMAD.WIDE.U32 R8, R23, 0x4, R6 ;  /* 0x0000000417087825 */ /* 0x001fc600078e0006 */
[----:B------:R-:W5:Y:S01]  /*02a0*/  LDG.E R23, desc[UR4][R4.64+0x10] ;  /* 0x0000100404177981 */ /* 0x000f62000c1e1900 */
[----:B------:R-:W-:-:S03]  /*02b0*/  IMAD.WIDE.U32 R12, R13, 0x4, R6 ;  /* 0x000000040d0c7825 */ /* 0x000fc600078e0006 */
[----:B------:R-:W5:Y:S04]  /*02c0*/  LDG.E R25, desc[UR4][R8.64] ;  /* 0x0000000408197981 */ /* 0x000f68000c1e1900 */
[----:B------:R-:W5:Y:S04]  /*02d0*/  LDG.E R24, desc[UR4][R4.64+0x14] ;  /* 0x0000140404187981 */ /* 0x000f68000c1e1900 */
[----:B------:R0:W5:Y:S04]  /*02e0*/  LDG.E R26, desc[UR4][R12.64] ;  /* 0x000000040c1a7981 */ /* 0x000168000c1e1900 */
[----:B------:R-:W5:Y:S01]  /*02f0*/  LDG.E R27, desc[UR4][R4.64+0x18] ;  /* 0x00001804041b7981 */ /* 0x000f62000c1e1900 */
[----:B0-----:R-:W-:-:S05]  /*0300*/  IADD3 R13, PT, PT, R19, 0x1400, RZ ;  /* 0x00001400130d7810 */ /* 0x001fca0007ffe0ff */
[----:B------:R-:W-:-:S04]  /*0310*/  IMAD.WIDE.U32 R12, R13, 0x4, R6 ;  /* 0x000000040d0c7825 */ /* 0x000fc800078e0006 */
[----:B---3--:R-:W-:Y:S01]  /*0320*/  FFMA R28, R3, R28, R0 ;  /* 0x0000001c031c7223 */ /* 0x008fe20000000000 */
[C---:B------:R-:W-:Y:S02]  /*0330*/  IADD3 R3, PT, PT, R19.reuse, 0xe00, RZ ;  /* 0x00000e0013037810 */ /* 0x040fe40007ffe0ff */
[----:B------:R-:W-:Y:S01]  /*0340*/  IADD3 R0, PT, PT, R19, 0x1000, RZ ;  /* 0x0000100013007810 */ /* 0x000fe20007ffe0ff */
[----:B--2---:R-:W-:Y:S02]  /*0350*/  FFMA R29, R29, R2, R28 ;  /* 0x000000021d1d7223 */ /* 0x004fe4000000001c */
[----:B------:R-:W-:Y:S01]  /*0360*/  IMAD.WIDE.U32 R2, R3, 0x4, R6 ;  /* 0x0000000403027825 */ /* 0x000fe200078e0006 */
[----:B------:R-:W-:-:S03]  /*0370*/  IADD3 R28, PT, PT, R19, 0x1200, RZ ;  /* 0x00001200131c7810 */ /* 0x000fc60007ffe0ff */
[----:B------:R-:W-:-:S04]  /*0380*/  IMAD.WIDE.U32 R10, R0, 0x4, R6 ;  /* 0x00000004000a7825 */ /* 0x000fc800078e0006 */
[----:B----4-:R-:W-:Y:S01]  /*0390*/  FFMA R29, R18, R21, R29 ;  /* 0x00000015121d7223 */ /* 0x010fe2000000001d */
[----:B------:R0:W2:Y:S01]  /*03a0*/  LDG.E R0, desc[UR4][R2.64] ;  /* 0x0000000402007981 */ /* 0x0000a2000c1e1900 */
[----:B------:R-:W-:-:S03]  /*03b0*/  IMAD.WIDE.U32 R8, R28, 0x4, R6 ;  /* 0x000000041c087825 */ /* 0x000fc600078e0006 */
[----:B------:R-:W2:Y:S01]  /*03c0*/  LDG.E R21, desc[UR4][R4.64+0x1c] ;  /* 0x00001c0404157981 */ /* 0x000ea2000c1e1900 */
[----:B------:R-:W-:Y:S01]  /*03d0*/  IADD3 R28, PT, PT, R19, 0x1600, RZ ;  /* 0x00001600131c7810 */ /* 0x000fe20007ffe0ff */
[----:B-----5:R-:W-:Y:S02]  /*03e0*/  FFMA R20, R20, R17, R29 ;  /* 0x0000001114147223 */ /* 0x020fe4000000001d */
[----:B------:R-:W3:Y:S04]  /*03f0*/  LDG.E R10, desc[UR4][R10.64] ;  /* 0x000000040a0a7981 */ /* 0x000ee8000c1e1900 */
[----:B------:R-:W3:Y:S01]  /*0400*/  LDG.E R17, desc[UR4][R4.64+0x20] ;  /* 0x0000200404117981 */ /* 0x000ee2000c1e1900 */
[----:B0-----:R-:W-:-:S04]  /*0410*/  IMAD.WIDE.U32 R2, R28, 0x4, R6 ;  /* 0x000000041c027825 */ /* 0x001fc800078e0006 */
[----:B------:R-:W-:Y:S01]  /*0420*/  FFMA R29, R23, R22, R20 ;  /* 0x00000016171d7223 */ /* 0x000fe20000000014 */
[----:B------:R0:W4:Y:S01]  /*0430*/  LDG.E R18, desc[UR4][R8.64] ;  /* 0x0000000408127981 */ /* 0x000122000c1e1900 */
[----:B------:R-:W-:-:S03]  /*0440*/  IADD3 R28, PT, PT, R19, 0x1800, RZ ;  /* 0x00001800131c7810 */ /* 0x000fc60007ffe0ff */
[----:B------:R-:W4:Y:S01]  /*0450*/  LDG.E R23, desc[UR4][R4.64+0x24] ;  /* 0x0000240404177981 */ /* 0x000f22000c1e1900 */
[----:B------:R-:W-:-:S03]  /*0460*/  FFMA R24, R24, R25, R29 ;  /* 0x0000001918187223 */ /* 0x000fc6000000001d */
[----:B------:R1:W5:Y:S01]  /*0470*/  LDG.E R11, desc[UR4][R12.64] ;  /* 0x000000040c0b7981 */ /* 0x000362000c1e1900 */
[----:B------:R-:W-:Y:S01]  /*0480*/  IADD3 R29, PT, PT, R19, 0x1a00, RZ ;  /* 0x00001a00131d7810 */ /* 0x000fe20007ffe0ff */
[----:B0-----:R-:W-:Y:S02]  /*0490*/  IMAD.WIDE.U32 R8, R28, 0x4, R6 ;  /* 0x000000041c087825 */ /* 0x001fe400078e0006 */
[----:B------:R-:W5:Y:S02]  /*04a0*/  LDG.E R22, desc[UR4][R4.64+0x28] ;  /* 0x0000280404167981 */ /* 0x000f64000c1e1900 */
[----:B------:R-:W-:Y:S02]  /*04b0*/  FFMA R26, R27, R26, R24 ;  /* 0x0000001a1b1a7223 */ /* 0x000fe40000000018 */
[----:B------:R0:W5:Y:S01]  /*04c0*/  LDG.E R20, desc[UR4][R2.64] ;  /* 0x0000000402147981 */ /* 0x000162000c1e1900 */
[----:B------:R-:W-:Y:S01]  /*04d0*/  IADD3 R27, PT, PT, R19, 0x1c00, RZ ;  /* 0x00001c00131b7810 */ /* 0x000fe20007ffe0ff */
[----:B-1----:R-:W-:-:S02]  /*04e0*/  IMAD.WIDE.U32 R12, R29, 0x4, R6 ;  /* 0x000000041d0c7825 */ /* 0x002fc400078e0006 */
[----:B------:R-:W5:Y:S01]  /*04f0*/  LDG.E R25, desc[UR4][R4.64+0x2c] ;  /* 0x00002c0404197981 */ /* 0x000f62000c1e1900 */
[----:B------:R-:W-:-:S03]  /*0500*/  IADD3 R29, PT, PT, R19, 0x1e00, RZ ;  /* 0x00001e00131d7810 */ /* 0x000fc60007ffe0ff */
[----:B------:R-:W5:Y:S01]  /*0510*/  LDG.E R9, desc[UR4][R8.64] ;  /* 0x0000000408097981 */ /* 0x000f62000c1e1900 */
[----:B0-----:R-:W-:-:S03]  /*0520*/  IMAD.WIDE.U32 R2, R27, 0x4, R6 ;  /* 0x000000041b027825 */ /* 0x001fc600078e0006 */
[----:B------:R-:W5:Y:S01]  /*0530*/  LDG.E R24, desc[UR4][R4.64+0x30] ;  /* 0x0000300404187981 */ /* 0x000f62000c1e1900 */
[----:B------:R-:W-:-:S03]  /*0540*/  IMAD.WIDE.U32 R6, R29, 0x4, R6 ;  /* 0x000000041d067825 */ /* 0x000fc600078e0006 */
[----:B------:R-:W5:Y:S04]  /*0550*/  LDG.E R12, desc[UR4][R12.64] ;  /* 0x000000040c0c7981 */ /* 0x000f68000c1e1900 */
[----:B------:R-:W5:Y:S04]  /*0560*/  LDG.E R19, desc[UR4][R4.64+0x34] ;  /* 0x0000340404137981 */ /* 0x000f68000c1e1900 */
[----:B------:R-:W5:Y:S04]  /*0570*/  LDG.E R2, desc[UR4][R2.64] ;  /* 0x0000000402027981 */ /* 0x000f68000c1e1900 */
[----:B------:R-:W5:Y:S04]  /*0580*/  LDG.E R27, desc[UR4][R4.64+0x38] ;  /* 0x00003804041b7981 */ /* 0x000f68000c1e1900 */
[----:B------:R-:W5:Y:S04]  /*0590*/  LDG.E R28, desc[UR4][R4.64+0x3c] ;  /* 0x00003c04041c7981 */ /* 0x000f68000c1e1900 */
[----:B------:R-:W5:Y:S01]  /*05a0*/  LDG.E R7, desc[UR4][R6.64] ;  /* 0x0000000406077981 */ /* 0x000f62000c1e1900 */
[----:B------:R-:W-:-:S04]  /*05b0*/  IADD3 R16, PT, PT, R16, 0x10, RZ ;  /* 0x0000001010107810 */ /* 0x000fc80007ffe0ff */
[----:B------:R-:W-:Y:S01]  /*05c0*/  ISETP.NE.AND P0, PT, R16, 0x100, PT ;  /* 0x000001001000780c */ /* 0x000fe20003f05270 */
[----:B--2---:R-:W-:-:S04]  /*05d0*/  FFMA R0, R21, R0, R26 ;  /* 0x0000000015007223 */ /* 0x004fc8000000001a */
[----:B---3--:R-:W-:-:S04]  /*05e0*/  FFMA R0, R17, R10, R0 ;  /* 0x0000000a11007223 */ /* 0x008fc80000000000 */
[----:B----4-:R-:W-:-:S04]  /*05f0*/  FFMA R23, R23, R18, R0 ;  /* 0x0000001217177223 */ /* 0x010fc80000000000 */
[----:B-----5:R-:W-:-:S04]  /*0600*/  FFMA R22, R22, R11, R23 ;  /* 0x0000000b16167223 */ /* 0x020fc80000000017 */
[----:B------:R-:W-:-:S04]  /*0610*/  FFMA R25, R25, R20, R22 ;  /* 0x0000001419197223 */ /* 0x000fc80000000016 */
[----:B------:R-:W-:-:S04]  /*0620*/  FFMA R24, R24, R9, R25 ;  /* 0x0000000918187223 */ /* 0x000fc80000000019 */
[----:B------:R-:W-:-:S04]  /*0630*/  FFMA R12, R19, R12, R24 ;  /* 0x0000000c130c7223 */ /* 0x000fc80000000018 */
[----:B------:R-:W-:-:S04]  /*0640*/  FFMA R27, R27, R2, R12 ;  /* 0x000000021b1b7223 */ /* 0x000fc8000000000c */
[----:B------:R-:W-:Y:S01]  /*0650*/  FFMA R0, R28, R7, R27 ;  /* 0x000000071c007223 */ /* 0x000fe2000000001b */
[----:B------:R-:W-:Y:S06]  /*0660*/  @P0 BRA `(.L_x_0) ;  /* 0xfffffff800a40947 */ /* 0x000fec000383ffff */
[----:B------:R-:W0:Y:S01]  /*0670*/  LDC.64 R2, c[0x0][0x390] ;  /* 0x0000e400ff027b82 */ /* 0x000e220000000a00 */
[----:B------:R-:W-:-:S05]  /*0680*/  LEA R15, R15, R14, 0x9 ;  /* 0x0000000e0f0f7211 */ /* 0x000fca00078e48ff */
[----:B0-----:R-:W-:-:S05]  /*0690*/  IMAD.WIDE.U32 R2, R15, 0x4, R2 ;  /* 0x000000040f027825 */ /* 0x001fca00078e0002 */
[----:B------:R-:W-:Y:S01]  /*06a0*/  STG.E desc[UR4][R2.64], R0 ;  /* 0x0000000002007986 */ /* 0x000fe2000c101904 */
[----:B------:R-:W-:Y:S05]  /*06b0*/  EXIT ;  /* 0x000000000000794d */ /* 0x000fea0003800000 */
.L_x_1:
[----:B------:R-:W-:-:S00]  /*06c0*/  BRA `(.L_x_1) ;  /* 0xfffffffc00fc7947 */ /* 0x000fc0000383ffff */
[----:B------:R-:W-:-:S00]  /*06d0*/  NOP ;  /* 0x0000000000007918 */ /* 0x000fc00000000000 */
        /* <DEDUP_REMOVED lines=10> */
.L_x_2:


//--------------------- .nv.shared.reserved.0     --------------------------
	.section	.nv.shared.reserved.0,"aw",@nobits
	.weak		__nv_reservedSMEM_offset_0_alias
	.size		__nv_reservedSMEM_offset_0_alias, 0, 64
	.other		__nv_reservedSMEM_offset_0_alias,@"STO_CUDA_RESERVED_SHARED STV_DEFAULT"
__nv_reservedSMEM_offset_0_alias:
	.zero		0
	.zero		64


//--------------------- .nv.constant0._Z37RectangularMatrixMultiplicationKernelPfS_S_ --------------------------
	.section	.nv.constant0._Z37RectangularMatrixMultiplicationKernelPfS_S_,"a",@progbits
	.sectionflags	@""
	.align	4
.nv.constant0._Z37RectangularMatrixMultiplicationKernelPfS_S_:
	.zero		920


//--------------------- SYMBOLS --------------------------

	.type		.nv.reservedSmem.offset0,@object
	.size		.nv.reservedSmem.offset0,0x4
